//
// Generated by NVIDIA NVVM Compiler
//
// Compiler Build ID: CL-36424714
// Cuda compilation tools, release 13.0, V13.0.88
// Based on NVVM 20.0.0
//

.version 9.0
.target sm_100
.address_size 64

	// .globl	_ZN6chrono6sensor18init_random_statesEjP17curandStateXORWOWi
.global .align 4 .b8 precalc_xorwow_matrix[102400];
.global .align 4 .b8 precalc_xorwow_offset_matrix[102400];
.global .align 4 .b8 mrg32k3aM1[2304];
.global .align 4 .b8 mrg32k3aM2[2304];
.global .align 4 .b8 mrg32k3aM1SubSeq[2016];
.global .align 4 .b8 mrg32k3aM2SubSeq[2016];
.global .align 4 .b8 mrg32k3aM1Seq[2304];
.global .align 4 .b8 mrg32k3aM2Seq[2304];
.const .align 8 .b8 __cr_lgamma_table[72];

.visible .entry _ZN6chrono6sensor18init_random_statesEjP17curandStateXORWOWi(
	.param .u32 _ZN6chrono6sensor18init_random_statesEjP17curandStateXORWOWi_param_0,
	.param .u64 .ptr .align 1 _ZN6chrono6sensor18init_random_statesEjP17curandStateXORWOWi_param_1,
	.param .u32 _ZN6chrono6sensor18init_random_statesEjP17curandStateXORWOWi_param_2
)
{
	.reg .pred 	%p<25>;
	.reg .b32 	%r<410>;
	.reg .b64 	%rd<18>;

	ld.param.u32 	%r183, [_ZN6chrono6sensor18init_random_statesEjP17curandStateXORWOWi_param_0];
	ld.param.u64 	%rd8, [_ZN6chrono6sensor18init_random_statesEjP17curandStateXORWOWi_param_1];
	ld.param.u32 	%r184, [_ZN6chrono6sensor18init_random_statesEjP17curandStateXORWOWi_param_2];
	mov.u32 	%r185, %ntid.x;
	mov.u32 	%r186, %ctaid.x;
	mov.u32 	%r187, %tid.x;
	mad.lo.s32 	%r1, %r185, %r186, %r187;
	setp.ge.s32 	%p1, %r1, %r184;
	@%p1 bra 	$L__BB0_44;
	cvta.to.global.u64 	%rd9, %rd8;
	cvt.s64.s32 	%rd17, %r1;
	mul.wide.s32 	%rd10, %r1, 48;
	add.s64 	%rd2, %rd9, %rd10;
	xor.b32  	%r188, %r183, -1429050551;
	mul.lo.s32 	%r189, %r188, 1099087573;
	add.s32 	%r190, %r189, -638133224;
	add.s32 	%r191, %r189, 123456789;
	st.global.v2.u32 	[%rd2], {%r190, %r191};
	xor.b32  	%r192, %r189, 362436069;
	mov.b32 	%r193, -123459836;
	st.global.v2.u32 	[%rd2+8], {%r192, %r193};
	add.s32 	%r194, %r189, 5783321;
	mov.b32 	%r195, -589760388;
	st.global.v2.u32 	[%rd2+16], {%r195, %r194};
	setp.eq.s32 	%p2, %r1, 0;
	@%p2 bra 	$L__BB0_43;
	mov.b32 	%r316, 0;
	mov.u64 	%rd12, precalc_xorwow_matrix;
$L__BB0_3:
	and.b64  	%rd4, %rd17, 3;
	setp.eq.s64 	%p3, %rd4, 0;
	@%p3 bra 	$L__BB0_42;
	mul.wide.u32 	%rd11, %r316, 3200;
	add.s64 	%rd5, %rd12, %rd11;
	cvt.u32.u64 	%r3, %rd4;
	mov.b32 	%r317, 0;
$L__BB0_5:
	mov.b32 	%r330, 0;
	mov.u32 	%r331, %r330;
	mov.u32 	%r332, %r330;
	mov.u32 	%r333, %r330;
	mov.u32 	%r334, %r330;
	mov.u32 	%r323, %r330;
$L__BB0_6:
	mul.wide.u32 	%rd13, %r323, 4;
	add.s64 	%rd14, %rd2, %rd13;
	ld.global.u32 	%r11, [%rd14+4];
	shl.b32 	%r12, %r323, 5;
	mov.b32 	%r329, 0;
$L__BB0_7:
	.pragma "nounroll";
	shr.u32 	%r200, %r11, %r329;
	and.b32  	%r201, %r200, 1;
	setp.eq.b32 	%p4, %r201, 1;
	not.pred 	%p5, %p4;
	add.s32 	%r202, %r12, %r329;
	mul.lo.s32 	%r203, %r202, 5;
	mul.wide.u32 	%rd15, %r203, 4;
	add.s64 	%rd6, %rd5, %rd15;
	@%p5 bra 	$L__BB0_9;
	ld.global.u32 	%r204, [%rd6];
	xor.b32  	%r334, %r334, %r204;
	ld.global.u32 	%r205, [%rd6+4];
	xor.b32  	%r333, %r333, %r205;
	ld.global.u32 	%r206, [%rd6+8];
	xor.b32  	%r332, %r332, %r206;
	ld.global.u32 	%r207, [%rd6+12];
	xor.b32  	%r331, %r331, %r207;
	ld.global.u32 	%r208, [%rd6+16];
	xor.b32  	%r330, %r330, %r208;
$L__BB0_9:
	and.b32  	%r210, %r200, 2;
	setp.eq.s32 	%p6, %r210, 0;
	@%p6 bra 	$L__BB0_11;
	ld.global.u32 	%r211, [%rd6+20];
	xor.b32  	%r334, %r334, %r211;
	ld.global.u32 	%r212, [%rd6+24];
	xor.b32  	%r333, %r333, %r212;
	ld.global.u32 	%r213, [%rd6+28];
	xor.b32  	%r332, %r332, %r213;
	ld.global.u32 	%r214, [%rd6+32];
	xor.b32  	%r331, %r331, %r214;
	ld.global.u32 	%r215, [%rd6+36];
	xor.b32  	%r330, %r330, %r215;
$L__BB0_11:
	and.b32  	%r217, %r200, 4;
	setp.eq.s32 	%p7, %r217, 0;
	@%p7 bra 	$L__BB0_13;
	ld.global.u32 	%r218, [%rd6+40];
	xor.b32  	%r334, %r334, %r218;
	ld.global.u32 	%r219, [%rd6+44];
	xor.b32  	%r333, %r333, %r219;
	ld.global.u32 	%r220, [%rd6+48];
	xor.b32  	%r332, %r332, %r220;
	ld.global.u32 	%r221, [%rd6+52];
	xor.b32  	%r331, %r331, %r221;
	ld.global.u32 	%r222, [%rd6+56];
	xor.b32  	%r330, %r330, %r222;
$L__BB0_13:
	and.b32  	%r224, %r200, 8;
	setp.eq.s32 	%p8, %r224, 0;
	@%p8 bra 	$L__BB0_15;
	ld.global.u32 	%r225, [%rd6+60];
	xor.b32  	%r334, %r334, %r225;
	ld.global.u32 	%r226, [%rd6+64];
	xor.b32  	%r333, %r333, %r226;
	ld.global.u32 	%r227, [%rd6+68];
	xor.b32  	%r332, %r332, %r227;
	ld.global.u32 	%r228, [%rd6+72];
	xor.b32  	%r331, %r331, %r228;
	ld.global.u32 	%r229, [%rd6+76];
	xor.b32  	%r330, %r330, %r229;
$L__BB0_15:
	and.b32  	%r231, %r200, 16;
	setp.eq.s32 	%p9, %r231, 0;
	@%p9 bra 	$L__BB0_17;
	ld.global.u32 	%r232, [%rd6+80];
	xor.b32  	%r334, %r334, %r232;
	ld.global.u32 	%r233, [%rd6+84];
	xor.b32  	%r333, %r333, %r233;
	ld.global.u32 	%r234, [%rd6+88];
	xor.b32  	%r332, %r332, %r234;
	ld.global.u32 	%r235, [%rd6+92];
	xor.b32  	%r331, %r331, %r235;
	ld.global.u32 	%r236, [%rd6+96];
	xor.b32  	%r330, %r330, %r236;
$L__BB0_17:
	and.b32  	%r238, %r200, 32;
	setp.eq.s32 	%p10, %r238, 0;
	@%p10 bra 	$L__BB0_19;
	ld.global.u32 	%r239, [%rd6+100];
	xor.b32  	%r334, %r334, %r239;
	ld.global.u32 	%r240, [%rd6+104];
	xor.b32  	%r333, %r333, %r240;
	ld.global.u32 	%r241, [%rd6+108];
	xor.b32  	%r332, %r332, %r241;
	ld.global.u32 	%r242, [%rd6+112];
	xor.b32  	%r331, %r331, %r242;
	ld.global.u32 	%r243, [%rd6+116];
	xor.b32  	%r330, %r330, %r243;
$L__BB0_19:
	and.b32  	%r245, %r200, 64;
	setp.eq.s32 	%p11, %r245, 0;
	@%p11 bra 	$L__BB0_21;
	ld.global.u32 	%r246, [%rd6+120];
	xor.b32  	%r334, %r334, %r246;
	ld.global.u32 	%r247, [%rd6+124];
	xor.b32  	%r333, %r333, %r247;
	ld.global.u32 	%r248, [%rd6+128];
	xor.b32  	%r332, %r332, %r248;
	ld.global.u32 	%r249, [%rd6+132];
	xor.b32  	%r331, %r331, %r249;
	ld.global.u32 	%r250, [%rd6+136];
	xor.b32  	%r330, %r330, %r250;
$L__BB0_21:
	and.b32  	%r252, %r200, 128;
	setp.eq.s32 	%p12, %r252, 0;
	@%p12 bra 	$L__BB0_23;
	ld.global.u32 	%r253, [%rd6+140];
	xor.b32  	%r334, %r334, %r253;
	ld.global.u32 	%r254, [%rd6+144];
	xor.b32  	%r333, %r333, %r254;
	ld.global.u32 	%r255, [%rd6+148];
	xor.b32  	%r332, %r332, %r255;
	ld.global.u32 	%r256, [%rd6+152];
	xor.b32  	%r331, %r331, %r256;
	ld.global.u32 	%r257, [%rd6+156];
	xor.b32  	%r330, %r330, %r257;
$L__BB0_23:
	and.b32  	%r259, %r200, 256;
	setp.eq.s32 	%p13, %r259, 0;
	@%p13 bra 	$L__BB0_25;
	ld.global.u32 	%r260, [%rd6+160];
	xor.b32  	%r334, %r334, %r260;
	ld.global.u32 	%r261, [%rd6+164];
	xor.b32  	%r333, %r333, %r261;
	ld.global.u32 	%r262, [%rd6+168];
	xor.b32  	%r332, %r332, %r262;
	ld.global.u32 	%r263, [%rd6+172];
	xor.b32  	%r331, %r331, %r263;
	ld.global.u32 	%r264, [%rd6+176];
	xor.b32  	%r330, %r330, %r264;
$L__BB0_25:
	and.b32  	%r266, %r200, 512;
	setp.eq.s32 	%p14, %r266, 0;
	@%p14 bra 	$L__BB0_27;
	ld.global.u32 	%r267, [%rd6+180];
	xor.b32  	%r334, %r334, %r267;
	ld.global.u32 	%r268, [%rd6+184];
	xor.b32  	%r333, %r333, %r268;
	ld.global.u32 	%r269, [%rd6+188];
	xor.b32  	%r332, %r332, %r269;
	ld.global.u32 	%r270, [%rd6+192];
	xor.b32  	%r331, %r331, %r270;
	ld.global.u32 	%r271, [%rd6+196];
	xor.b32  	%r330, %r330, %r271;
$L__BB0_27:
	and.b32  	%r273, %r200, 1024;
	setp.eq.s32 	%p15, %r273, 0;
	@%p15 bra 	$L__BB0_29;
	ld.global.u32 	%r274, [%rd6+200];
	xor.b32  	%r334, %r334, %r274;
	ld.global.u32 	%r275, [%rd6+204];
	xor.b32  	%r333, %r333, %r275;
	ld.global.u32 	%r276, [%rd6+208];
	xor.b32  	%r332, %r332, %r276;
	ld.global.u32 	%r277, [%rd6+212];
	xor.b32  	%r331, %r331, %r277;
	ld.global.u32 	%r278, [%rd6+216];
	xor.b32  	%r330, %r330, %r278;
$L__BB0_29:
	and.b32  	%r280, %r200, 2048;
	setp.eq.s32 	%p16, %r280, 0;
	@%p16 bra 	$L__BB0_31;
	ld.global.u32 	%r281, [%rd6+220];
	xor.b32  	%r334, %r334, %r281;
	ld.global.u32 	%r282, [%rd6+224];
	xor.b32  	%r333, %r333, %r282;
	ld.global.u32 	%r283, [%rd6+228];
	xor.b32  	%r332, %r332, %r283;
	ld.global.u32 	%r284, [%rd6+232];
	xor.b32  	%r331, %r331, %r284;
	ld.global.u32 	%r285, [%rd6+236];
	xor.b32  	%r330, %r330, %r285;
$L__BB0_31:
	and.b32  	%r287, %r200, 4096;
	setp.eq.s32 	%p17, %r287, 0;
	@%p17 bra 	$L__BB0_33;
	ld.global.u32 	%r288, [%rd6+240];
	xor.b32  	%r334, %r334, %r288;
	ld.global.u32 	%r289, [%rd6+244];
	xor.b32  	%r333, %r333, %r289;
	ld.global.u32 	%r290, [%rd6+248];
	xor.b32  	%r332, %r332, %r290;
	ld.global.u32 	%r291, [%rd6+252];
	xor.b32  	%r331, %r331, %r291;
	ld.global.u32 	%r292, [%rd6+256];
	xor.b32  	%r330, %r330, %r292;
$L__BB0_33:
	and.b32  	%r294, %r200, 8192;
	setp.eq.s32 	%p18, %r294, 0;
	@%p18 bra 	$L__BB0_35;
	ld.global.u32 	%r295, [%rd6+260];
	xor.b32  	%r334, %r334, %r295;
	ld.global.u32 	%r296, [%rd6+264];
	xor.b32  	%r333, %r333, %r296;
	ld.global.u32 	%r297, [%rd6+268];
	xor.b32  	%r332, %r332, %r297;
	ld.global.u32 	%r298, [%rd6+272];
	xor.b32  	%r331, %r331, %r298;
	ld.global.u32 	%r299, [%rd6+276];
	xor.b32  	%r330, %r330, %r299;
$L__BB0_35:
	and.b32  	%r301, %r200, 16384;
	setp.eq.s32 	%p19, %r301, 0;
	@%p19 bra 	$L__BB0_37;
	ld.global.u32 	%r302, [%rd6+280];
	xor.b32  	%r334, %r334, %r302;
	ld.global.u32 	%r303, [%rd6+284];
	xor.b32  	%r333, %r333, %r303;
	ld.global.u32 	%r304, [%rd6+288];
	xor.b32  	%r332, %r332, %r304;
	ld.global.u32 	%r305, [%rd6+292];
	xor.b32  	%r331, %r331, %r305;
	ld.global.u32 	%r306, [%rd6+296];
	xor.b32  	%r330, %r330, %r306;
$L__BB0_37:
	and.b32  	%r308, %r200, 32768;
	setp.eq.s32 	%p20, %r308, 0;
	@%p20 bra 	$L__BB0_39;
	ld.global.u32 	%r309, [%rd6+300];
	xor.b32  	%r334, %r334, %r309;
	ld.global.u32 	%r310, [%rd6+304];
	xor.b32  	%r333, %r333, %r310;
	ld.global.u32 	%r311, [%rd6+308];
	xor.b32  	%r332, %r332, %r311;
	ld.global.u32 	%r312, [%rd6+312];
	xor.b32  	%r331, %r331, %r312;
	ld.global.u32 	%r313, [%rd6+316];
	xor.b32  	%r330, %r330, %r313;
$L__BB0_39:
	add.s32 	%r329, %r329, 16;
	setp.ne.s32 	%p21, %r329, 32;
	@%p21 bra 	$L__BB0_7;
	mad.lo.s32 	%r314, %r323, -31, %r12;
	add.s32 	%r323, %r314, 1;
	setp.ne.s32 	%p22, %r323, 5;
	@%p22 bra 	$L__BB0_6;
	st.global.u32 	[%rd2+4], %r334;
	st.global.u32 	[%rd2+8], %r333;
	st.global.u32 	[%rd2+12], %r332;
	st.global.u32 	[%rd2+16], %r331;
	st.global.u32 	[%rd2+20], %r330;
	add.s32 	%r317, %r317, 1;
	setp.lt.u32 	%p23, %r317, %r3;
	@%p23 bra 	$L__BB0_5;
$L__BB0_42:
	shr.u64 	%rd7, %rd17, 2;
	add.s32 	%r316, %r316, 1;
	setp.gt.u64 	%p24, %rd17, 3;
	mov.u64 	%rd17, %rd7;
	@%p24 bra 	$L__BB0_3;
$L__BB0_43:
	mov.b32 	%r315, 0;
	st.global.v2.u32 	[%rd2+24], {%r315, %r315};
	st.global.u32 	[%rd2+32], %r315;
	mov.b64 	%rd16, 0;
	st.global.u64 	[%rd2+40], %rd16;
$L__BB0_44:
	ret;

}


// ===== COMPILED SASS (sm_100) =====

	.target	sm_100

	.elftype	@"ET_EXEC"


//--------------------- .note.nv.tkinfo           --------------------------
	.section	.note.nv.tkinfo,"",@"SHT_NOTE"
	.sectionflags	@"SHF_NOTE_NV_TKINFO"
	.tkinfo
        /*0018*/ 	.word	0x00000002
        /*0030*/ 	.string	""
        /*0030*/ 	.string	"ptxas"
        /*0030*/ 	.string	"Cuda compilation tools, release 13.0, V13.0.88"
        /*0030*/ 	.string	"Build cuda_13.0.r13.0/compiler.36424714_0"
        /*0030*/ 	.string	"-arch sm_100 -m 64 "



//--------------------- .note.nv.cuinfo           --------------------------
	.section	.note.nv.cuinfo,"",@"SHT_NOTE"
	.sectionflags	@"SHF_NOTE_NV_CUINFO"
        /*0018*/ 	.short	0x0002
        /*001a*/ 	.short	0x0064
        /*001c*/ 	.short	0x0082
	.zero		2


//--------------------- .nv.info                  --------------------------
	.section	.nv.info,"",@"SHT_CUDA_INFO"
	.align	4


	//----- nvinfo : EIATTR_REGCOUNT
	.align		4
        /*0000*/ 	.byte	0x04, 0x2f
        /*0002*/ 	.short	(.L_10 - .L_9)
	.align		4
.L_9:
        /*0004*/ 	.word	index@(_ZN6chrono6sensor18init_random_statesEjP17curandStateXORWOWi)
        /*0008*/ 	.word	0x0000001f


	//----- nvinfo : EIATTR_FRAME_SIZE
	.align		4
.L_10:
        /*000c*/ 	.byte	0x04, 0x11
        /*000e*/ 	.short	(.L_12 - .L_11)
	.align		4
.L_11:
        /*0010*/ 	.word	index@(_ZN6chrono6sensor18init_random_statesEjP17curandStateXORWOWi)
        /*0014*/ 	.word	0x00000000


	//----- nvinfo : EIATTR_MIN_STACK_SIZE
	.align		4
.L_12:
        /*0018*/ 	.byte	0x04, 0x12
        /*001a*/ 	.short	(.L_14 - .L_13)
	.align		4
.L_13:
        /*001c*/ 	.word	index@(_ZN6chrono6sensor18init_random_statesEjP17curandStateXORWOWi)
        /*0020*/ 	.word	0x00000000
.L_14:


//--------------------- .nv.compat                --------------------------
	.section	.nv.compat,"",@"SHT_CUDA_COMPAT_INFO"
	.align	4
        /*0000*/ 	.byte	0x02, 0x09, 0x00, 0x00, 0x02, 0x02, 0x01, 0x00, 0x02, 0x05, 0x05, 0x00, 0x03, 0x07, 0x01, 0x01
        /*0010*/ 	.byte	0x02, 0x03, 0x00, 0x00, 0x02, 0x06, 0x01, 0x00, 0x04, 0x0b, 0x08, 0x00, 0x09, 0x00, 0x00, 0x00
        /*0020*/ 	.byte	0x00, 0x00, 0x00, 0x00


//--------------------- .nv.info._ZN6chrono6sensor18init_random_statesEjP17curandStateXORWOWi --------------------------
	.section	.nv.info._ZN6chrono6sensor18init_random_statesEjP17curandStateXORWOWi,"",@"SHT_CUDA_INFO"
	.sectionflags	@""
	.align	4


	//----- nvinfo : EIATTR_CUDA_API_VERSION
	.align		4
        /*0000*/ 	.byte	0x04, 0x37
        /*0002*/ 	.short	(.L_16 - .L_15)
.L_15:
        /*0004*/ 	.word	0x00000082


	//----- nvinfo : EIATTR_KPARAM_INFO
	.align		4
.L_16:
        /*0008*/ 	.byte	0x04, 0x17
        /*000a*/ 	.short	(.L_18 - .L_17)
.L_17:
        /*000c*/ 	.word	0x00000000
        /*0010*/ 	.short	0x0002
        /*0012*/ 	.short	0x0010
        /*0014*/ 	.byte	0x00, 0xf0, 0x11, 0x00


	//----- nvinfo : EIATTR_KPARAM_INFO
	.align		4
.L_18:
        /*0018*/ 	.byte	0x04, 0x17
        /*001a*/ 	.short	(.L_20 - .L_19)
.L_19:
        /*001c*/ 	.word	0x00000000
        /*0020*/ 	.short	0x0001
        /*0022*/ 	.short	0x0008
        /*0024*/ 	.byte	0x00, 0xf5, 0x21, 0x00


	//----- nvinfo : EIATTR_KPARAM_INFO
	.align		4
.L_20:
        /*0028*/ 	.byte	0x04, 0x17
        /*002a*/ 	.short	(.L_22 - .L_21)
.L_21:
        /*002c*/ 	.word	0x00000000
        /*0030*/ 	.short	0x0000
        /*0032*/ 	.short	0x0000
        /*0034*/ 	.byte	0x00, 0xf0, 0x11, 0x00


	//----- nvinfo : EIATTR_SPARSE_MMA_MASK
	.align		4
.L_22:
        /*0038*/ 	.byte	0x03, 0x50
        /*003a*/ 	.short	0x0000


	//----- nvinfo : EIATTR_MAXREG_COUNT
	.align		4
        /*003c*/ 	.byte	0x03, 0x1b
        /*003e*/ 	.short	0x00ff


	//----- nvinfo : EIATTR_MERCURY_ISA_VERSION
	.align		4
        /*0040*/ 	.byte	0x03, 0x5f
        /*0042*/ 	.short	0x0101


	//----- nvinfo : EIATTR_VRC_CTA_INIT_COUNT
	.align		4
        /*0044*/ 	.byte	0x02, 0x4a
	.zero		1
	.zero		1


	//----- nvinfo : EIATTR_EXIT_INSTR_OFFSETS
	.align		4
        /*0048*/ 	.byte	0x04, 0x1c
        /*004a*/ 	.short	(.L_24 - .L_23)


	//   ....[0]....
.L_23:
        /*004c*/ 	.word	0x00000070


	//   ....[1]....
        /*0050*/ 	.word	0x00000ee0


	//----- nvinfo : EIATTR_CRS_STACK_SIZE
	.align		4
.L_24:
        /*0054*/ 	.byte	0x04, 0x1e
        /*0056*/ 	.short	(.L_26 - .L_25)
.L_25:
        /*0058*/ 	.word	0x00000000


	//----- nvinfo : EIATTR_CBANK_PARAM_SIZE
	.align		4
.L_26:
        /*005c*/ 	.byte	0x03, 0x19
        /*005e*/ 	.short	0x0014


	//----- nvinfo : EIATTR_PARAM_CBANK
	.align		4
        /*0060*/ 	.byte	0x04, 0x0a
        /*0062*/ 	.short	(.L_28 - .L_27)
	.align		4
.L_27:
        /*0064*/ 	.word	index@(.nv.constant0._ZN6chrono6sensor18init_random_statesEjP17curandStateXORWOWi)
        /*0068*/ 	.short	0x0380
        /*006a*/ 	.short	0x0014


	//----- nvinfo : EIATTR_SW_WAR
	.align		4
.L_28:
        /*006c*/ 	.byte	0x04, 0x36
        /*006e*/ 	.short	(.L_30 - .L_29)
.L_29:
        /*0070*/ 	.word	0x00000008
.L_30:


//--------------------- .nv.callgraph             --------------------------
	.section	.nv.callgraph,"",@"SHT_CUDA_CALLGRAPH"
	.align	4
	.sectionentsize	8
	.align		4
        /*0000*/ 	.word	0x00000000
	.align		4
        /*0004*/ 	.word	0xffffffff
	.align		4
        /*0008*/ 	.word	0x00000000
	.align		4
        /*000c*/ 	.word	0xfffffffe
	.align		4
        /*0010*/ 	.word	0x00000000
	.align		4
        /*0014*/ 	.word	0xfffffffd
	.align		4
        /*0018*/ 	.word	0x00000000
	.align		4
        /*001c*/ 	.word	0xfffffffc


//--------------------- .nv.constant4             --------------------------
	.section	.nv.constant4,"a",@progbits
	.align	8
	.align		8
.nv.constant4:
        /*0000*/ 	.dword	precalc_xorwow_matrix
	.align		8
        /*0008*/ 	.dword	precalc_xorwow_offset_matrix
	.align		8
        /*0010*/ 	.dword	mrg32k3aM1
	.align		8
        /*0018*/ 	.dword	mrg32k3aM2
	.align		8
        /*0020*/ 	.dword	mrg32k3aM1SubSeq
	.align		8
        /*0028*/ 	.dword	mrg32k3aM2SubSeq
	.align		8
        /*0030*/ 	.dword	mrg32k3aM1Seq
	.align		8
        /*0038*/ 	.dword	mrg32k3aM2Seq


//--------------------- .nv.constant3             --------------------------
	.section	.nv.constant3,"a",@progbits
	.align	8
.nv.constant3:
	.type		__cr_lgamma_table,@object
	.size		__cr_lgamma_table,(.L_8 - __cr_lgamma_table)
__cr_lgamma_table:
        /*0000*/ 	.byte	0x00, 0x00, 0x00, 0x00, 0x00, 0x00, 0x00, 0x00, 0x00, 0x00, 0x00, 0x00, 0x00, 0x00, 0x00, 0x00
        /*0010*/ 	.byte	0xef, 0x39, 0xfa, 0xfe, 0x42, 0x2e, 0xe6, 0x3f, 0x02, 0x20, 0x2a, 0xfa, 0x0b, 0xab, 0xfc, 0x3f
        /*0020*/ 	.byte	0xf9, 0x2c, 0x92, 0x7c, 0xa7, 0x6c, 0x09, 0x40, 0xc9, 0x79, 0x44, 0x3c, 0x64, 0x26, 0x13, 0x40
        /*0030*/ 	.byte	0xca, 0x01, 0xcf, 0x3a, 0x27, 0x51, 0x1a, 0x40, 0x30, 0xcc, 0x2d, 0xf3, 0xe1, 0x0c, 0x21, 0x40
        /*0040*/ 	.byte	0x0d, 0xb7, 0xfc, 0x82, 0x8e, 0x35, 0x25, 0x40
.L_8:


//--------------------- .text._ZN6chrono6sensor18init_random_statesEjP17curandStateXORWOWi --------------------------
	.section	.text._ZN6chrono6sensor18init_random_statesEjP17curandStateXORWOWi,"ax",@progbits
	.align	128
        .global         _ZN6chrono6sensor18init_random_statesEjP17curandStateXORWOWi
        .type           _ZN6chrono6sensor18init_random_statesEjP17curandStateXORWOWi,@function
        .size           _ZN6chrono6sensor18init_random_statesEjP17curandStateXORWOWi,(.L_x_9 - _ZN6chrono6sensor18init_random_statesEjP17curandStateXORWOWi)
        .other          _ZN6chrono6sensor18init_random_statesEjP17curandStateXORWOWi,@"STO_CUDA_ENTRY STV_DEFAULT"
_ZN6chrono6sensor18init_random_statesEjP17curandStateXORWOWi:
.text._ZN6chrono6sensor18init_random_statesEjP17curandStateXORWOWi:
[----:B------:R-:W-:Y:S01]  /*0000*/  LDC R1, c[0x0][0x37c] ;  /* 0x0000df00ff017b82 */ /* 0x000fe20000000800 */
[----:B------:R-:W0:Y:S01]  /*0010*/  S2R R13, SR_CTAID.X ;  /* 0x00000000000d7919 */ /* 0x000e220000002500 */
[----:B------:R-:W0:Y:S01]  /*0020*/  LDCU UR4, c[0x0][0x360] ;  /* 0x00006c00ff0477ac */ /* 0x000e220008000800 */
[----:B------:R-:W0:Y:S01]  /*0030*/  S2R R0, SR_TID.X ;  /* 0x0000000000007919 */ /* 0x000e220000002100 */
[----:B------:R-:W1:Y:S01]  /*0040*/  LDCU UR5, c[0x0][0x390] ;  /* 0x00007200ff0577ac */ /* 0x000e620008000800 */
[----:B0-----:R-:W-:-:S05]  /*0050*/  IMAD R13, R13, UR4, R0 ;  /* 0x000000040d0d7c24 */ /* 0x001fca000f8e0200 */
[----:B-1----:R-:W-:-:S13]  /*0060*/  ISETP.GE.AND P0, PT, R13, UR5, PT ;  /* 0x000000050d007c0c */ /* 0x002fda000bf06270 */
[----:B------:R-:W-:Y:S05]  /*0070*/  @P0 EXIT ;  /* 0x000000000000094d */ /* 0x000fea0003800000 */
[----:B------:R-:W0:Y:S01]  /*0080*/  LDC R0, c[0x0][0x380] ;  /* 0x0000e000ff007b82 */ /* 0x000e220000000800 */
[----:B------:R-:W1:Y:S01]  /*0090*/  LDCU.64 UR4, c[0x0][0x358] ;  /* 0x00006b00ff0477ac */ /* 0x000e620008000a00 */
[----:B------:R-:W-:Y:S01]  /*00a0*/  IMAD.MOV.U32 R5, RZ, RZ, -0x75bd8fc ;  /* 0xf8a42704ff057424 */ /* 0x000fe200078e00ff */
[----:B------:R-:W-:Y:S01]  /*00b0*/  ISETP.NE.AND P0, PT, R13, RZ, PT ;  /* 0x000000ff0d00720c */ /* 0x000fe20003f05270 */
[----:B------:R-:W-:Y:S01]  /*00c0*/  IMAD.MOV.U32 R8, RZ, RZ, -0x23270784 ;  /* 0xdcd8f87cff087424 */ /* 0x000fe200078e00ff */
[----:B------:R-:W-:Y:S03]  /*00d0*/  BSSY.RECONVERGENT B0, `(.L_x_0) ;  /* 0x00000dd000007945 */ /* 0x000fe60003800200 */
[----:B------:R-:W2:Y:S01]  /*00e0*/  LDC.64 R6, c[0x0][0x388] ;  /* 0x0000e200ff067b82 */ /* 0x000ea20000000a00 */
[----:B0-----:R-:W-:-:S05]  /*00f0*/  LOP3.LUT R0, R0, 0xaad26b49, RZ, 0x3c, !PT ;  /* 0xaad26b4900007812 */ /* 0x001fca00078e3cff */
[----:B------:R-:W-:Y:S02]  /*0100*/  IMAD R0, R0, 0x4182bed5, RZ ;  /* 0x4182bed500007824 */ /* 0x000fe400078e02ff */
[----:B--2---:R-:W-:-:S03]  /*0110*/  IMAD.WIDE R6, R13, 0x30, R6 ;  /* 0x000000300d067825 */ /* 0x004fc600078e0206 */
[C---:B------:R-:W-:Y:S01]  /*0120*/  LOP3.LUT R4, R0.reuse, 0x159a55e5, RZ, 0x3c, !PT ;  /* 0x159a55e500047812 */ /* 0x040fe200078e3cff */
[C---:B------:R-:W-:Y:S02]  /*0130*/  VIADD R2, R0.reuse, 0xd9f6dc18 ;  /* 0xd9f6dc1800027836 */ /* 0x040fe40000000000 */
[C---:B------:R-:W-:Y:S02]  /*0140*/  VIADD R3, R0.reuse, 0x75bcd15 ;  /* 0x075bcd1500037836 */ /* 0x040fe40000000000 */
[----:B-1----:R0:W-:Y:S01]  /*0150*/  STG.E.64 desc[UR4][R6.64+0x8], R4 ;  /* 0x0000080406007986 */ /* 0x0021e2000c101b04 */
[----:B------:R-:W-:-:S03]  /*0160*/  VIADD R9, R0, 0x583f19 ;  /* 0x00583f1900097836 */ /* 0x000fc60000000000 */
[----:B------:R0:W-:Y:S04]  /*0170*/  STG.E.64 desc[UR4][R6.64], R2 ;  /* 0x0000000206007986 */ /* 0x0001e8000c101b04 */
[----:B------:R0:W-:Y:S01]  /*0180*/  STG.E.64 desc[UR4][R6.64+0x10], R8 ;  /* 0x0000100806007986 */ /* 0x0001e2000c101b04 */
[----:B------:R-:W-:Y:S05]  /*0190*/  @!P0 BRA `(.L_x_1) ;  /* 0x0000000c00408947 */ /* 0x000fea0003800000 */
[----:B------:R-:W-:Y:S01]  /*01a0*/  SHF.R.S32.HI R0, RZ, 0x1f, R13 ;  /* 0x0000001fff007819 */ /* 0x000fe2000001140d */
[----:B------:R-:W-:-:S07]  /*01b0*/  IMAD.MOV.U32 R12, RZ, RZ, RZ ;  /* 0x000000ffff0c7224 */ /* 0x000fce00078e00ff */
.L_x_7:
[----:B0-----:R-:W-:Y:S01]  /*01c0*/  LOP3.LUT R2, R13, 0x3, RZ, 0xc0, !PT ;  /* 0x000000030d027812 */ /* 0x001fe200078ec0ff */
[----:B------:R-:W-:Y:S03]  /*01d0*/  BSSY.RECONVERGENT B1, `(.L_x_2) ;  /* 0x00000c6000017945 */ /* 0x000fe60003800200 */
[----:B------:R-:W-:-:S04]  /*01e0*/  ISETP.NE.U32.AND P0, PT, R2, RZ, PT ;  /* 0x000000ff0200720c */ /* 0x000fc80003f05070 */
[----:B------:R-:W-:-:S13]  /*01f0*/  ISETP.NE.AND.EX P0, PT, RZ, RZ, PT, P0 ;  /* 0x000000ffff00720c */ /* 0x000fda0003f05300 */
[----:B------:R-:W-:Y:S05]  /*0200*/  @!P0 BRA `(.L_x_3) ;  /* 0x0000000c00088947 */ /* 0x000fea0003800000 */
[----:B------:R-:W0:Y:S01]  /*0210*/  LDC.64 R8, c[0x4][RZ] ;  /* 0x01000000ff087b82 */ /* 0x000e220000000a00 */
[----:B------:R-:W-:Y:S02]  /*0220*/  IMAD.MOV.U32 R14, RZ, RZ, RZ ;  /* 0x000000ffff0e7224 */ /* 0x000fe400078e00ff */
[----:B0-----:R-:W-:-:S07]  /*0230*/  IMAD.WIDE.U32 R8, R12, 0xc80, R8 ;  /* 0x00000c800c087825 */ /* 0x001fce00078e0008 */
.L_x_6:
[----:B0-----:R-:W-:Y:S01]  /*0240*/  IMAD.MOV.U32 R15, RZ, RZ, RZ ;  /* 0x000000ffff0f7224 */ /* 0x001fe200078e00ff */
[----:B------:R-:W-:Y:S01]  /*0250*/  CS2R R2, SRZ ;  /* 0x0000000000027805 */ /* 0x000fe2000001ff00 */
[----:B------:R-:W-:Y:S01]  /*0260*/  IMAD.MOV.U32 R17, RZ, RZ, RZ ;  /* 0x000000ffff117224 */ /* 0x000fe200078e00ff */
[----:B------:R-:W-:-:S07]  /*0270*/  CS2R R4, SRZ ;  /* 0x0000000000047805 */ /* 0x000fce000001ff00 */
.L_x_5:
[----:B------:R-:W-:-:S05]  /*0280*/  IMAD.WIDE.U32 R10, R17, 0x4, R6 ;  /* 0x00000004110a7825 */ /* 0x000fca00078e0006 */
[----:B------:R0:W5:Y:S01]  /*0290*/  LDG.E R16, desc[UR4][R10.64+0x4] ;  /* 0x000004040a107981 */ /* 0x000162000c1e1900 */
[----:B------:R-:W-:-:S07]  /*02a0*/  IMAD.MOV.U32 R19, RZ, RZ, RZ ;  /* 0x000000ffff137224 */ /* 0x000fce00078e00ff */
.L_x_4:
[----:B-----5:R-:W-:Y:S01]  /*02b0*/  SHF.R.U32.HI R24, RZ, R19, R16 ;  /* 0x00000013ff187219 */ /* 0x020fe20000011610 */
[----:B0-----:R-:W-:-:S03]  /*02c0*/  IMAD.SHL.U32 R10, R17, 0x20, RZ ;  /* 0x00000020110a7824 */ /* 0x001fc600078e00ff */
[----:B------:R-:W-:Y:S01]  /*02d0*/  LOP3.LUT R11, R24, 0x1, RZ, 0xc0, !PT ;  /* 0x00000001180b7812 */ /* 0x000fe200078ec0ff */
[----:B------:R-:W-:-:S03]  /*02e0*/  IMAD.IADD R10, R10, 0x1, R19 ;  /* 0x000000010a0a7824 */ /* 0x000fc600078e0213 */
[----:B------:R-:W-:Y:S01]  /*02f0*/  ISETP.NE.U32.AND P0, PT, R11, 0x1, PT ;  /* 0x000000010b00780c */ /* 0x000fe20003f05070 */
[----:B------:R-:W-:-:S03]  /*0300*/  IMAD R11, R10, 0x5, RZ ;  /* 0x000000050a0b7824 */ /* 0x000fc600078e02ff */
[----:B------:R-:W-:Y:S01]  /*0310*/  R2P PR, R24, 0x7e ;  /* 0x0000007e18007804 */ /* 0x000fe20000000000 */
[----:B------:R-:W-:-:S08]  /*0320*/  IMAD.WIDE.U32 R10, R11, 0x4, R8 ;  /* 0x000000040b0a7825 */ /* 0x000fd000078e0008 */
[----:B------:R-:W2:Y:S04]  /*0330*/  @!P0 LDG.E R18, desc[UR4][R10.64] ;  /* 0x000000040a128981 */ /* 0x000ea8000c1e1900 */
[----:B------:R-:W3:Y:S04]  /*0340*/  @!P0 LDG.E R20, desc[UR4][R10.64+0x10] ;  /* 0x000010040a148981 */ /* 0x000ee8000c1e1900 */
[----:B------:R-:W4:Y:S04]  /*0350*/  @P1 LDG.E R22, desc[UR4][R10.64+0x14] ;  /* 0x000014040a161981 */ /* 0x000f28000c1e1900 */
[----:B------:R-:W4:Y:S04]  /*0360*/  @P2 LDG.E R26, desc[UR4][R10.64+0x28] ;  /* 0x000028040a1a2981 */ /* 0x000f28000c1e1900 */
[----:B------:R-:W4:Y:S04]  /*0370*/  @!P0 LDG.E R21, desc[UR4][R10.64+0x4] ;  /* 0x000004040a158981 */ /* 0x000f28000c1e1900 */
[----:B------:R-:W4:Y:S04]  /*0380*/  @!P0 LDG.E R23, desc[UR4][R10.64+0xc] ;  /* 0x00000c040a178981 */ /* 0x000f28000c1e1900 */
[----:B------:R-:W4:Y:S04]  /*0390*/  @P1 LDG.E R25, desc[UR4][R10.64+0x18] ;  /* 0x000018040a191981 */ /* 0x000f28000c1e1900 */
[----:B------:R-:W4:Y:S04]  /*03a0*/  @P3 LDG.E R28, desc[UR4][R10.64+0x3c] ;  /* 0x00003c040a1c3981 */ /* 0x000f28000c1e1900 */
[----:B------:R-:W4:Y:S01]  /*03b0*/  @P6 LDG.E R27, desc[UR4][R10.64+0x7c] ;  /* 0x00007c040a1b6981 */ /* 0x000f22000c1e1900 */
[----:B--2---:R-:W-:-:S03]  /*03c0*/  @!P0 LOP3.LUT R15, R15, R18, RZ, 0x3c, !PT ;  /* 0x000000120f0f8212 */ /* 0x004fc600078e3cff */
[----:B------:R-:W2:Y:S01]  /*03d0*/  @!P0 LDG.E R18, desc[UR4][R10.64+0x8] ;  /* 0x000008040a128981 */ /* 0x000ea2000c1e1900 */
[----:B---3--:R-:W-:-:S03]  /*03e0*/  @!P0 LOP3.LUT R3, R3, R20, RZ, 0x3c, !PT ;  /* 0x0000001403038212 */ /* 0x008fc600078e3cff */
[----:B------:R-:W3:Y:S01]  /*03f0*/  @P1 LDG.E R20, desc[UR4][R10.64+0x24] ;  /* 0x000024040a141981 */ /* 0x000ee2000c1e1900 */
[----:B----4-:R-:W-:-:S03]  /*0400*/  @P1 LOP3.LUT R15, R15, R22, RZ, 0x3c, !PT ;  /* 0x000000160f0f1212 */ /* 0x010fc600078e3cff */
[----:B------:R-:W4:Y:S01]  /*0410*/  @P2 LDG.E R22, desc[UR4][R10.64+0x38] ;  /* 0x000038040a162981 */ /* 0x000f22000c1e1900 */
[----:B------:R-:W-:-:S03]  /*0420*/  @P2 LOP3.LUT R15, R15, R26, RZ, 0x3c, !PT ;  /* 0x0000001a0f0f2212 */ /* 0x000fc600078e3cff */
[----:B------:R-:W4:Y:S01]  /*0430*/  @P4 LDG.E R26, desc[UR4][R10.64+0x50] ;  /* 0x000050040a1a4981 */ /* 0x000f22000c1e1900 */
[----:B------:R-:W-:-:S03]  /*0440*/  @!P0 LOP3.LUT R4, R4, R21, RZ, 0x3c, !PT ;  /* 0x0000001504048212 */ /* 0x000fc600078e3cff */
[----:B------:R-:W4:Y:S01]  /*0450*/  @P1 LDG.E R21, desc[UR4][R10.64+0x20] ;  /* 0x000020040a151981 */ /* 0x000f22000c1e1900 */
[----:B------:R-:W-:-:S03]  /*0460*/  @!P0 LOP3.LUT R2, R2, R23, RZ, 0x3c, !PT ;  /* 0x0000001702028212 */ /* 0x000fc600078e3cff */
[----:B------:R-:W4:Y:S01]  /*0470*/  @P2 LDG.E R23, desc[UR4][R10.64+0x2c] ;  /* 0x00002c040a172981 */ /* 0x000f22000c1e1900 */
[----:B------:R-:W-:-:S03]  /*0480*/  @P1 LOP3.LUT R4, R4, R25, RZ, 0x3c, !PT ;  /* 0x0000001904041212 */ /* 0x000fc600078e3cff */
[----:B------:R-:W4:Y:S01]  /*0490*/  @P2 LDG.E R25, desc[UR4][R10.64+0x34] ;  /* 0x000034040a192981 */ /* 0x000f22000c1e1900 */
[----:B--2---:R-:W-:-:S03]  /*04a0*/  @!P0 LOP3.LUT R5, R5, R18, RZ, 0x3c, !PT ;  /* 0x0000001205058212 */ /* 0x004fc600078e3cff */
[----:B------:R-:W2:Y:S01]  /*04b0*/  @P1 LDG.E R18, desc[UR4][R10.64+0x1c] ;  /* 0x00001c040a121981 */ /* 0x000ea2000c1e1900 */
[----:B---3--:R-:W-:-:S03]  /*04c0*/  @P1 LOP3.LUT R3, R3, R20, RZ, 0x3c, !PT ;  /* 0x0000001403031212 */ /* 0x008fc600078e3cff */
[----:B------:R-:W3:Y:S01]  /*04d0*/  @P2 LDG.E R20, desc[UR4][R10.64+0x30] ;  /* 0x000030040a142981 */ /* 0x000ee2000c1e1900 */
[----:B----4-:R-:W-:-:S03]  /*04e0*/  @P2 LOP3.LUT R3, R3, R22, RZ, 0x3c, !PT ;  /* 0x0000001603032212 */ /* 0x010fc600078e3cff */
[----:B------:R-:W4:Y:S01]  /*04f0*/  @P3 LDG.E R22, desc[UR4][R10.64+0x4c] ;  /* 0x00004c040a163981 */ /* 0x000f22000c1e1900 */
[----:B------:R-:W-:-:S04]  /*0500*/  @P3 LOP3.LUT R15, R15, R28, RZ, 0x3c, !PT ;  /* 0x0000001c0f0f3212 */ /* 0x000fc800078e3cff */
[----:B------:R-:W-:Y:S02]  /*0510*/  @P4 LOP3.LUT R15, R15, R26, RZ, 0x3c, !PT ;  /* 0x0000001a0f0f4212 */ /* 0x000fe400078e3cff */
[----:B------:R-:W-:Y:S01]  /*0520*/  @P1 LOP3.LUT R2, R2, R21, RZ, 0x3c, !PT ;  /* 0x0000001502021212 */ /* 0x000fe200078e3cff */
[----:B------:R-:W4:Y:S04]  /*0530*/  @P5 LDG.E R26, desc[UR4][R10.64+0x64] ;  /* 0x000064040a1a5981 */ /* 0x000f28000c1e1900 */
[----:B------:R-:W4:Y:S01]  /*0540*/  @P3 LDG.E R21, desc[UR4][R10.64+0x40] ;  /* 0x000040040a153981 */ /* 0x000f22000c1e1900 */
[----:B------:R-:W-:Y:S02]  /*0550*/  @P2 LOP3.LUT R4, R4, R23, RZ, 0x3c, !PT ;  /* 0x0000001704042212 */ /* 0x000fe400078e3cff */
[----:B------:R-:W-:Y:S01]  /*0560*/  @P2 LOP3.LUT R2, R2, R25, RZ, 0x3c, !PT ;  /* 0x0000001902022212 */ /* 0x000fe200078e3cff */
[----:B------:R-:W4:Y:S04]  /*0570*/  @P3 LDG.E R23, desc[UR4][R10.64+0x48] ;  /* 0x000048040a173981 */ /* 0x000f28000c1e1900 */
[----:B------:R-:W4:Y:S01]  /*0580*/  @P4 LDG.E R25, desc[UR4][R10.64+0x54] ;  /* 0x000054040a194981 */ /* 0x000f22000c1e1900 */
[----:B--2---:R-:W-:-:S03]  /*0590*/  @P1 LOP3.LUT R5, R5, R18, RZ, 0x3c, !PT ;  /* 0x0000001205051212 */ /* 0x004fc600078e3cff */
[----:B------:R-:W2:Y:S01]  /*05a0*/  @P3 LDG.E R18, desc[UR4][R10.64+0x44] ;  /* 0x000044040a123981 */ /* 0x000ea2000c1e1900 */
[----:B---3--:R-:W-:-:S03]  /*05b0*/  @P2 LOP3.LUT R5, R5, R20, RZ, 0x3c, !PT ;  /* 0x0000001405052212 */ /* 0x008fc600078e3cff */
[----:B------:R-:W3:Y:S01]  /*05c0*/  @P4 LDG.E R20, desc[UR4][R10.64+0x58] ;  /* 0x000058040a144981 */ /* 0x000ee2000c1e1900 */
[----:B----4-:R-:W-:-:S03]  /*05d0*/  @P3 LOP3.LUT R3, R3, R22, RZ, 0x3c, !PT ;  /* 0x0000001603033212 */ /* 0x010fc600078e3cff */
[----:B------:R-:W4:Y:S01]  /*05e0*/  @P4 LDG.E R22, desc[UR4][R10.64+0x60] ;  /* 0x000060040a164981 */ /* 0x000f22000c1e1900 */
[----:B------:R-:W-:Y:S02]  /*05f0*/  LOP3.LUT P0, RZ, R24, 0x80, RZ, 0xc0, !PT ;  /* 0x0000008018ff7812 */ /* 0x000fe4000780c0ff */
[----:B------:R-:W-:Y:S02]  /*0600*/  @P5 LOP3.LUT R15, R15, R26, RZ, 0x3c, !PT ;  /* 0x0000001a0f0f5212 */ /* 0x000fe400078e3cff */
[----:B------:R-:W4:Y:S01]  /*0610*/  @P6 LDG.E R26, desc[UR4][R10.64+0x78] ;  /* 0x000078040a1a6981 */ /* 0x000f22000c1e1900 */
[----:B------:R-:W-:-:S03]  /*0620*/  @P3 LOP3.LUT R4, R4, R21, RZ, 0x3c, !PT ;  /* 0x0000001504043212 */ /* 0x000fc600078e3cff */
[----:B------:R-:W4:Y:S01]  /*0630*/  @P4 LDG.E R21, desc[UR4][R10.64+0x5c] ;  /* 0x00005c040a154981 */ /* 0x000f22000c1e1900 */
[----:B------:R-:W-:-:S03]  /*0640*/  @P3 LOP3.LUT R2, R2, R23, RZ, 0x3c, !PT ;  /* 0x0000001702023212 */ /* 0x000fc600078e3cff */
[----:B------:R-:W4:Y:S01]  /*0650*/  @P5 LDG.E R23, desc[UR4][R10.64+0x68] ;  /* 0x000068040a175981 */ /* 0x000f22000c1e1900 */
[----:B------:R-:W-:-:S03]  /*0660*/  @P4 LOP3.LUT R4, R4, R25, RZ, 0x3c, !PT ;  /* 0x0000001904044212 */ /* 0x000fc600078e3cff */
[----:B------:R-:W4:Y:S01]  /*0670*/  @P5 LDG.E R25, desc[UR4][R10.64+0x70] ;  /* 0x000070040a195981 */ /* 0x000f22000c1e1900 */
[----:B--2---:R-:W-:-:S03]  /*0680*/  @P3 LOP3.LUT R5, R5, R18, RZ, 0x3c, !PT ;  /* 0x0000001205053212 */ /* 0x004fc600078e3cff */
[----:B------:R-:W2:Y:S01]  /*0690*/  @P5 LDG.E R18, desc[UR4][R10.64+0x6c] ;  /* 0x00006c040a125981 */ /* 0x000ea2000c1e1900 */
[----:B---3--:R-:W-:-:S03]  /*06a0*/  @P4 LOP3.LUT R5, R5, R20, RZ, 0x3c, !PT ;  /* 0x0000001405054212 */ /* 0x008fc600078e3cff */
[----:B------:R-:W3:Y:S01]  /*06b0*/  @P5 LDG.E R20, desc[UR4][R10.64+0x74] ;  /* 0x000074040a145981 */ /* 0x000ee2000c1e1900 */
[----:B----4-:R-:W-:-:S03]  /*06c0*/  @P4 LOP3.LUT R3, R3, R22, RZ, 0x3c, !PT ;  /* 0x0000001603034212 */ /* 0x010fc600078e3cff */
[----:B------:R-:W4:Y:S01]  /*06d0*/  @P0 LDG.E R22, desc[UR4][R10.64+0x8c] ;  /* 0x00008c040a160981 */ /* 0x000f22000c1e1900 */
[----:B------:R-:W-:-:S03]  /*06e0*/  @P6 LOP3.LUT R15, R15, R26, RZ, 0x3c, !PT ;  /* 0x0000001a0f0f6212 */ /* 0x000fc600078e3cff */
        /* <DEDUP_REMOVED lines=13> */
[----:B------:R-:W-:Y:S02]  /*07c0*/  @P6 LOP3.LUT R4, R4, R27, RZ, 0x3c, !PT ;  /* 0x0000001b04046212 */ /* 0x000fe400078e3cff */
[----:B------:R-:W-:Y:S02]  /*07d0*/  @P6 LOP3.LUT R2, R2, R21, RZ, 0x3c, !PT ;  /* 0x0000001502026212 */ /* 0x000fe400078e3cff */
[----:B------:R-:W-:Y:S02]  /*07e0*/  @P0 LOP3.LUT R4, R4, R23, RZ, 0x3c, !PT ;  /* 0x0000001704040212 */ /* 0x000fe400078e3cff */
[----:B------:R-:W-:Y:S02]  /*07f0*/  @P0 LOP3.LUT R2, R2, R25, RZ, 0x3c, !PT ;  /* 0x0000001902020212 */ /* 0x000fe400078e3cff */
[----:B--2---:R-:W-:Y:S02]  /*0800*/  @P6 LOP3.LUT R5, R5, R18, RZ, 0x3c, !PT ;  /* 0x0000001205056212 */ /* 0x004fe400078e3cff */
[----:B---3--:R-:W-:-:S02]  /*0810*/  @P6 LOP3.LUT R3, R3, R20, RZ, 0x3c, !PT ;  /* 0x0000001403036212 */ /* 0x008fc400078e3cff */
[----:B----4-:R-:W-:Y:S02]  /*0820*/  @P0 LOP3.LUT R5, R5, R22, RZ, 0x3c, !PT ;  /* 0x0000001605050212 */ /* 0x010fe400078e3cff */
[----:B------:R-:W-:Y:S02]  /*0830*/  @P0 LOP3.LUT R3, R3, R26, RZ, 0x3c, !PT ;  /* 0x0000001a03030212 */ /* 0x000fe400078e3cff */
[----:B------:R-:W-:-:S13]  /*0840*/  R2P PR, R24.B1, 0x7f ;  /* 0x0000007f18007804 */ /* 0x000fda0000001000 */
[----:B------:R-:W2:Y:S04]  /*0850*/  @P0 LDG.E R18, desc[UR4][R10.64+0xa0] ;  /* 0x0000a0040a120981 */ /* 0x000ea8000c1e1900 */
[----:B------:R-:W3:Y:S04]  /*0860*/  @P1 LDG.E R22, desc[UR4][R10.64+0xb4] ;  /* 0x0000b4040a161981 */ /* 0x000ee8000c1e1900 */
[----:B------:R-:W4:Y:S04]  /*0870*/  @P2 LDG.E R26, desc[UR4][R10.64+0xc8] ;  /* 0x0000c8040a1a2981 */ /* 0x000f28000c1e1900 */
[----:B------:R-:W4:Y:S04]  /*0880*/  @P3 LDG.E R28, desc[UR4][R10.64+0xdc] ;  /* 0x0000dc040a1c3981 */ /* 0x000f28000c1e1900 */
[----:B------:R-:W4:Y:S04]  /*0890*/  @P0 LDG.E R23, desc[UR4][R10.64+0xa4] ;  /* 0x0000a4040a170981 */ /* 0x000f28000c1e1900 */
[----:B------:R-:W4:Y:S04]  /*08a0*/  @P0 LDG.E R20, desc[UR4][R10.64+0xa8] ;  /* 0x0000a8040a140981 */ /* 0x000f28000c1e1900 */
[----:B------:R-:W4:Y:S04]  /*08b0*/  @P4 LDG.E R25, desc[UR4][R10.64+0xf0] ;  /* 0x0000f0040a194981 */ /* 0x000f28000c1e1900 */
        /* <DEDUP_REMOVED lines=21> */
[----:B------:R-:W-:Y:S02]  /*0a10*/  LOP3.LUT P0, RZ, R24, 0x8000, RZ, 0xc0, !PT ;  /* 0x0000800018ff7812 */ /* 0x000fe4000780c0ff */
[----:B----4-:R-:W-:Y:S01]  /*0a20*/  @P5 LOP3.LUT R15, R15, R26, RZ, 0x3c, !PT ;  /* 0x0000001a0f0f5212 */ /* 0x010fe200078e3cff */
[----:B------:R-:W4:Y:S04]  /*0a30*/  @P3 LDG.E R24, desc[UR4][R10.64+0xe4] ;  /* 0x0000e4040a183981 */ /* 0x000f28000c1e1900 */
[----:B------:R-:W2:Y:S01]  /*0a40*/  @P6 LDG.E R26, desc[UR4][R10.64+0x118] ;  /* 0x000118040a1a6981 */ /* 0x000ea2000c1e1900 */
        /* <DEDUP_REMOVED lines=8> */
[----:B---3--:R-:W-:-:S03]  /*0ad0*/  @P2 LOP3.LUT R3, R3, R22, RZ, 0x3c, !PT ;  /* 0x0000001603032212 */ /* 0x008fc600078e3cff */
[----:B------:R-:W3:Y:S01]  /*0ae0*/  @P4 LDG.E R22, desc[UR4][R10.64+0x100] ;  /* 0x000100040a164981 */ /* 0x000ee2000c1e1900 */
[----:B--2---:R-:W-:-:S03]  /*0af0*/  @P6 LOP3.LUT R15, R15, R26, RZ, 0x3c, !PT ;  /* 0x0000001a0f0f6212 */ /* 0x004fc600078e3cff */
[----:B------:R-:W2:Y:S01]  /*0b00*/  @P0 LDG.E R26, desc[UR4][R10.64+0x12c] ;  /* 0x00012c040a1a0981 */ /* 0x000ea2000c1e1900 */
[----:B----4-:R-:W-:-:S03]  /*0b10*/  @P2 LOP3.LUT R2, R2, R23, RZ, 0x3c, !PT ;  /* 0x0000001702022212 */ /* 0x010fc600078e3cff */
[----:B------:R-:W4:Y:S01]  /*0b20*/  @P4 LDG.E R23, desc[UR4][R10.64+0xfc] ;  /* 0x0000fc040a174981 */ /* 0x000f22000c1e1900 */
[----:B------:R-:W-:-:S03]  /*0b30*/  @P2 LOP3.LUT R5, R5, R20, RZ, 0x3c, !PT ;  /* 0x0000001405052212 */ /* 0x000fc600078e3cff */
[----:B------:R-:W4:Y:S01]  /*0b40*/  @P4 LDG.E R20, desc[UR4][R10.64+0xf8] ;  /* 0x0000f8040a144981 */ /* 0x000f22000c1e1900 */
[----:B------:R-:W-:Y:S02]  /*0b50*/  @P3 LOP3.LUT R2, R2, R27, RZ, 0x3c, !PT ;  /* 0x0000001b02023212 */ /* 0x000fe400078e3cff */
[----:B------:R-:W-:Y:S01]  /*0b60*/  @P3 LOP3.LUT R4, R4, R25, RZ, 0x3c, !PT ;  /* 0x0000001904043212 */ /* 0x000fe200078e3cff */
[----:B------:R-:W4:Y:S01]  /*0b70*/  @P5 LDG.E R27, desc[UR4][R10.64+0x110] ;  /* 0x000110040a1b5981 */ /* 0x000f22000c1e1900 */
[----:B------:R-:W-:-:S03]  /*0b80*/  @P3 LOP3.LUT R5, R5, R24, RZ, 0x3c, !PT ;  /* 0x0000001805053212 */ /* 0x000fc600078e3cff */
[----:B------:R-:W4:Y:S04]  /*0b90*/  @P5 LDG.E R25, desc[UR4][R10.64+0x108] ;  /* 0x000108040a195981 */ /* 0x000f28000c1e1900 */
        /* <DEDUP_REMOVED lines=19> */
[----:B------:R-:W-:-:S05]  /*0cd0*/  VIADD R19, R19, 0x10 ;  /* 0x0000001013137836 */ /* 0x000fca0000000000 */
[----:B------:R-:W-:Y:S02]  /*0ce0*/  ISETP.NE.AND P1, PT, R19, 0x20, PT ;  /* 0x000000201300780c */ /* 0x000fe40003f25270 */
[----:B------:R-:W-:Y:S02]  /*0cf0*/  @P5 LOP3.LUT R3, R3, R18, RZ, 0x3c, !PT ;  /* 0x0000001203035212 */ /* 0x000fe400078e3cff */
[----:B------:R-:W-:Y:S02]  /*0d00*/  @P6 LOP3.LUT R4, R4, R21, RZ, 0x3c, !PT ;  /* 0x0000001504046212 */ /* 0x000fe400078e3cff */
[----:B---3--:R-:W-:-:S04]  /*0d10*/  @P6 LOP3.LUT R3, R3, R22, RZ, 0x3c, !PT ;  /* 0x0000001603036212 */ /* 0x008fc800078e3cff */
[----:B--2---:R-:W-:Y:S02]  /*0d20*/  @P0 LOP3.LUT R3, R3, R26, RZ, 0x3c, !PT ;  /* 0x0000001a03030212 */ /* 0x004fe400078e3cff */
[----:B----4-:R-:W-:Y:S02]  /*0d30*/  @P6 LOP3.LUT R2, R2, R23, RZ, 0x3c, !PT ;  /* 0x0000001702026212 */ /* 0x010fe400078e3cff */
[----:B------:R-:W-:Y:S02]  /*0d40*/  @P6 LOP3.LUT R5, R5, R20, RZ, 0x3c, !PT ;  /* 0x0000001405056212 */ /* 0x000fe400078e3cff */
[----:B------:R-:W-:Y:S02]  /*0d50*/  @P0 LOP3.LUT R2, R2, R27, RZ, 0x3c, !PT ;  /* 0x0000001b02020212 */ /* 0x000fe400078e3cff */
[----:B------:R-:W-:Y:S02]  /*0d60*/  @P0 LOP3.LUT R4, R4, R25, RZ, 0x3c, !PT ;  /* 0x0000001904040212 */ /* 0x000fe400078e3cff */
[----:B------:R-:W-:Y:S01]  /*0d70*/  @P0 LOP3.LUT R5, R5, R24, RZ, 0x3c, !PT ;  /* 0x0000001805050212 */ /* 0x000fe200078e3cff */
[----:B------:R-:W-:Y:S06]  /*0d80*/  @P1 BRA `(.L_x_4) ;  /* 0xfffffff400481947 */ /* 0x000fec000383ffff */
[----:B------:R-:W-:-:S05]  /*0d90*/  VIADD R17, R17, 0x1 ;  /* 0x0000000111117836 */ /* 0x000fca0000000000 */
[----:B------:R-:W-:-:S13]  /*0da0*/  ISETP.NE.AND P0, PT, R17, 0x5, PT ;  /* 0x000000051100780c */ /* 0x000fda0003f05270 */
[----:B------:R-:W-:Y:S05]  /*0db0*/  @P0 BRA `(.L_x_5) ;  /* 0xfffffff400300947 */ /* 0x000fea000383ffff */
[----:B------:R0:W-:Y:S01]  /*0dc0*/  STG.E.64 desc[UR4][R6.64+0x8], R4 ;  /* 0x0000080406007986 */ /* 0x0001e2000c101b04 */
[----:B------:R-:W-:Y:S01]  /*0dd0*/  VIADD R14, R14, 0x1 ;  /* 0x000000010e0e7836 */ /* 0x000fe20000000000 */
[----:B------:R-:W-:Y:S02]  /*0de0*/  LOP3.LUT R11, R13, 0x3, RZ, 0xc0, !PT ;  /* 0x000000030d0b7812 */ /* 0x000fe400078ec0ff */
[----:B------:R0:W-:Y:S02]  /*0df0*/  STG.E.64 desc[UR4][R6.64+0x10], R2 ;  /* 0x0000100206007986 */ /* 0x0001e4000c101b04 */
[----:B------:R-:W-:Y:S02]  /*0e00*/  ISETP.GE.U32.AND P0, PT, R14, R11, PT ;  /* 0x0000000b0e00720c */ /* 0x000fe40003f06070 */
[----:B------:R0:W-:Y:S11]  /*0e10*/  STG.E desc[UR4][R6.64+0x4], R15 ;  /* 0x0000040f06007986 */ /* 0x0001f6000c101904 */
[----:B------:R-:W-:Y:S05]  /*0e20*/  @!P0 BRA `(.L_x_6) ;  /* 0xfffffff400048947 */ /* 0x000fea000383ffff */
.L_x_3:
[----:B------:R-:W-:Y:S05]  /*0e30*/  BSYNC.RECONVERGENT B1 ;  /* 0x0000000000017941 */ /* 0x000fea0003800200 */
.L_x_2:
[C---:B------:R-:W-:Y:S01]  /*0e40*/  ISETP.GT.U32.AND P0, PT, R13.reuse, 0x3, PT ;  /* 0x000000030d00780c */ /* 0x040fe20003f04070 */
[----:B------:R-:W-:Y:S01]  /*0e50*/  VIADD R12, R12, 0x1 ;  /* 0x000000010c0c7836 */ /* 0x000fe20000000000 */
[--C-:B------:R-:W-:Y:S02]  /*0e60*/  SHF.R.U64 R13, R13, 0x2, R0.reuse ;  /* 0x000000020d0d7819 */ /* 0x100fe40000001200 */
[----:B------:R-:W-:Y:S02]  /*0e70*/  ISETP.GT.U32.AND.EX P0, PT, R0, RZ, PT, P0 ;  /* 0x000000ff0000720c */ /* 0x000fe40003f04100 */
[----:B------:R-:W-:-:S11]  /*0e80*/  SHF.R.U32.HI R0, RZ, 0x2, R0 ;  /* 0x00000002ff007819 */ /* 0x000fd60000011600 */
[----:B------:R-:W-:Y:S05]  /*0e90*/  @P0 BRA `(.L_x_7) ;  /* 0xfffffff000c80947 */ /* 0x000fea000383ffff */
.L_x_1:
[----:B------:R-:W-:Y:S05]  /*0ea0*/  BSYNC.RECONVERGENT B0 ;  /* 0x0000000000007941 */ /* 0x000fea0003800200 */
.L_x_0:
[----:B------:R-:W-:Y:S04]  /*0eb0*/  STG.E.64 desc[UR4][R6.64+0x18], RZ ;  /* 0x000018ff06007986 */ /* 0x000fe8000c101b04 */
[----:B------:R-:W-:Y:S04]  /*0ec0*/  STG.E desc[UR4][R6.64+0x20], RZ ;  /* 0x000020ff06007986 */ /* 0x000fe8000c101904 */
[----:B------:R-:W-:Y:S01]  /*0ed0*/  STG.E.64 desc[UR4][R6.64+0x28], RZ ;  /* 0x000028ff06007986 */ /* 0x000fe2000c101b04 */
[----:B------:R-:W-:Y:S05]  /*0ee0*/  EXIT ;  /* 0x000000000000794d */ /* 0x000fea0003800000 */
.L_x_8:
[----:B------:R-:W-:-:S00]  /*0ef0*/  BRA `(.L_x_8) ;  /* 0xfffffffc00fc7947 */ /* 0x000fc0000383ffff */
[----:B------:R-:W-:-:S00]  /*0f00*/  NOP ;  /* 0x0000000000007918 */ /* 0x000fc00000000000 */
[----:B------:R-:W-:-:S00]  /*0f10*/  NOP ;  /* 0x0000000000007918 */ /* 0x000fc00000000000 */
[----:B------:R-:W-:-:S00]  /*0f20*/  NOP ;  /* 0x0000000000007918 */ /* 0x000fc00000000000 */
[----:B------:R-:W-:-:S00]  /*0f30*/  NOP ;  /* 0x0000000000007918 */ /* 0x000fc00000000000 */
[----:B------:R-:W-:-:S00]  /*0f40*/  NOP ;  /* 0x0000000000007918 */ /* 0x000fc00000000000 */
[----:B------:R-:W-:-:S00]  /*0f50*/  NOP ;  /* 0x0000000000007918 */ /* 0x000fc00000000000 */
[----:B------:R-:W-:-:S00]  /*0f60*/  NOP ;  /* 0x0000000000007918 */ /* 0x000fc00000000000 */
[----:B------:R-:W-:-:S00]  /*0f70*/  NOP ;  /* 0x0000000000007918 */ /* 0x000fc00000000000 */
.L_x_9:


//--------------------- .nv.global.init           --------------------------
	.section	.nv.global.init,"aw",@progbits
	.align	4
.nv.global.init:
	.type		mrg32k3aM1SubSeq,@object
	.size		mrg32k3aM1SubSeq,(mrg32k3aM2SubSeq - mrg32k3aM1SubSeq)
mrg32k3aM1SubSeq:
        /*0000*/ 	.byte	0x0b, 0xcc, 0xee, 0x04, 0x73, 0x29, 0x8b, 0x6f, 0xf6, 0x53, 0x03, 0xf6, 0x23, 0xf6, 0xea, 0xda
        /* <DEDUP_REMOVED lines=125> */
	.type		mrg32k3aM2SubSeq,@object
	.size		mrg32k3aM2SubSeq,(mrg32k3aM1 - mrg32k3aM2SubSeq)
mrg32k3aM2SubSeq:
        /* <DEDUP_REMOVED lines=126> */
	.type		mrg32k3aM1,@object
	.size		mrg32k3aM1,(mrg32k3aM1Seq - mrg32k3aM1)
mrg32k3aM1:
        /* <DEDUP_REMOVED lines=144> */
	.type		mrg32k3aM1Seq,@object
	.size		mrg32k3aM1Seq,(mrg32k3aM2 - mrg32k3aM1Seq)
mrg32k3aM1Seq:
        /* <DEDUP_REMOVED lines=144> */
	.type		mrg32k3aM2,@object
	.size		mrg32k3aM2,(mrg32k3aM2Seq - mrg32k3aM2)
mrg32k3aM2:
        /* <DEDUP_REMOVED lines=144> */
	.type		mrg32k3aM2Seq,@object
	.size		mrg32k3aM2Seq,(precalc_xorwow_matrix - mrg32k3aM2Seq)
mrg32k3aM2Seq:
        /* <DEDUP_REMOVED lines=144> */
	.type		precalc_xorwow_matrix,@object
	.size		precalc_xorwow_matrix,(precalc_xorwow_offset_matrix - precalc_xorwow_matrix)
precalc_xorwow_matrix:
        /* <DEDUP_REMOVED lines=6400> */
	.type		precalc_xorwow_offset_matrix,@object
	.size		precalc_xorwow_offset_matrix,(.L_1 - precalc_xorwow_offset_matrix)
precalc_xorwow_offset_matrix:
        /* <DEDUP_REMOVED lines=6400> */
.L_1:


//--------------------- .nv.shared.reserved.0     --------------------------
	.section	.nv.shared.reserved.0,"aw",@nobits
	.weak		__nv_reservedSMEM_offset_0_alias
	.size		__nv_reservedSMEM_offset_0_alias, 0, 64
	.other		__nv_reservedSMEM_offset_0_alias,@"STO_CUDA_RESERVED_SHARED STV_DEFAULT"
__nv_reservedSMEM_offset_0_alias:
	.zero		0
	.zero		64


//--------------------- .nv.constant0._ZN6chrono6sensor18init_random_statesEjP17curandStateXORWOWi --------------------------
	.section	.nv.constant0._ZN6chrono6sensor18init_random_statesEjP17curandStateXORWOWi,"a",@progbits
	.sectionflags	@""
	.align	4
.nv.constant0._ZN6chrono6sensor18init_random_statesEjP17curandStateXORWOWi:
	.zero		916


//--------------------- SYMBOLS --------------------------

	.type		.nv.reservedSmem.offset0,@object
	.size		.nv.reservedSmem.offset0,0x4
